	.headerflags	@"EF_CUDA_TEXMODE_UNIFIED EF_CUDA_64BIT_ADDRESS EF_CUDA_ACCELERATORS EF_CUDA_SM90 EF_CUDA_VIRTUAL_SM(EF_CUDA_SM90)"
	.elftype	@"ET_EXEC"


//--------------------- .nv.info                  --------------------------
	.section	.nv.info,"",@"SHT_CUDA_INFO"
	.align	4


	//----- nvinfo : EIATTR_REGCOUNT
	.align		4
        /*0000*/ 	.byte	0x04, 0x2f
        /*0002*/ 	.short	(.L_1 - .L_0)
	.align		4
.L_0:
        /*0004*/ 	.word	index@(triton_red_fused__native_batch_norm_legit_no_training_linalg_vector_norm_mean_relu_sub_2)
        /*0008*/ 	.word	0x00000020


	//----- nvinfo : EIATTR_MIN_STACK_SIZE
	.align		4
.L_1:
        /*000c*/ 	.byte	0x04, 0x12
        /*000e*/ 	.short	(.L_3 - .L_2)
	.align		4
.L_2:
        /*0010*/ 	.word	index@(triton_red_fused__native_batch_norm_legit_no_training_linalg_vector_norm_mean_relu_sub_2)
        /*0014*/ 	.word	0x00000000


	//----- nvinfo : EIATTR_FRAME_SIZE
	.align		4
.L_3:
        /*0018*/ 	.byte	0x04, 0x11
        /*001a*/ 	.short	(.L_5 - .L_4)
	.align		4
.L_4:
        /*001c*/ 	.word	index@(triton_red_fused__native_batch_norm_legit_no_training_linalg_vector_norm_mean_relu_sub_2)
        /*0020*/ 	.word	0x00000000


	//----- nvinfo : EIATTR_MIN_STACK_SIZE
	.align		4
.L_5:
        /*0024*/ 	.byte	0x04, 0x12
        /*0026*/ 	.short	(.L_7 - .L_6)
	.align		4
.L_6:
        /*0028*/ 	.word	index@(triton_red_fused__native_batch_norm_legit_no_training_linalg_vector_norm_mean_relu_sub_2)
        /*002c*/ 	.word	0x00000000
.L_7:


//--------------------- .nv.info.triton_red_fused__native_batch_norm_legit_no_training_linalg_vector_norm_mean_relu_sub_2 --------------------------
	.section	.nv.info.triton_red_fused__native_batch_norm_legit_no_training_linalg_vector_norm_mean_relu_sub_2,"",@"SHT_CUDA_INFO"
	.sectionflags	@""
	.align	4


	//----- nvinfo : EIATTR_CUDA_API_VERSION
	.align		4
        /*0000*/ 	.byte	0x04, 0x37
        /*0002*/ 	.short	(.L_9 - .L_8)
.L_8:
        /*0004*/ 	.word	0x0000007c


	//----- nvinfo : EIATTR_KPARAM_INFO
	.align		4
.L_9:
        /*0008*/ 	.byte	0x04, 0x17
        /*000a*/ 	.short	(.L_11 - .L_10)
.L_10:
        /*000c*/ 	.word	0x00000000
        /*0010*/ 	.short	0x0004
        /*0012*/ 	.short	0x001c
        /*0014*/ 	.byte	0x00, 0xf0, 0x11, 0x00


	//----- nvinfo : EIATTR_KPARAM_INFO
	.align		4
.L_11:
        /*0018*/ 	.byte	0x04, 0x17
        /*001a*/ 	.short	(.L_13 - .L_12)
.L_12:
        /*001c*/ 	.word	0x00000000
        /*0020*/ 	.short	0x0003
        /*0022*/ 	.short	0x0018
        /*0024*/ 	.byte	0x00, 0xf0, 0x11, 0x00


	//----- nvinfo : EIATTR_KPARAM_INFO
	.align		4
.L_13:
        /*0028*/ 	.byte	0x04, 0x17
        /*002a*/ 	.short	(.L_15 - .L_14)
.L_14:
        /*002c*/ 	.word	0x00000000
        /*0030*/ 	.short	0x0002
        /*0032*/ 	.short	0x0010
        /*0034*/ 	.byte	0x00, 0xf4, 0x21, 0x00


	//----- nvinfo : EIATTR_KPARAM_INFO
	.align		4
.L_15:
        /*0038*/ 	.byte	0x04, 0x17
        /*003a*/ 	.short	(.L_17 - .L_16)
.L_16:
        /*003c*/ 	.word	0x00000000
        /*0040*/ 	.short	0x0001
        /*0042*/ 	.short	0x0008
        /*0044*/ 	.byte	0x00, 0xf4, 0x21, 0x00


	//----- nvinfo : EIATTR_KPARAM_INFO
	.align		4
.L_17:
        /*0048*/ 	.byte	0x04, 0x17
        /*004a*/ 	.short	(.L_19 - .L_18)
.L_18:
        /*004c*/ 	.word	0x00000000
        /*0050*/ 	.short	0x0000
        /*0052*/ 	.short	0x0000
        /*0054*/ 	.byte	0x00, 0xf4, 0x21, 0x00


	//----- nvinfo : EIATTR_SPARSE_MMA_MASK
	.align		4
.L_19:
        /*0058*/ 	.byte	0x03, 0x50
        /*005a*/ 	.short	0x0000


	//----- nvinfo : EIATTR_MAXREG_COUNT
	.align		4
        /*005c*/ 	.byte	0x03, 0x1b
        /*005e*/ 	.short	0x00ff


	//----- nvinfo : EIATTR_COOP_GROUP_MASK_REGIDS
	.align		4
        /*0060*/ 	.byte	0x04, 0x29
        /*0062*/ 	.short	(.L_21 - .L_20)


	//   ....[0]....
.L_20:
        /*0064*/ 	.word	0xffffffff


	//   ....[1]....
        /*0068*/ 	.word	0xffffffff


	//----- nvinfo : EIATTR_COOP_GROUP_INSTR_OFFSETS
	.align		4
.L_21:
        /*006c*/ 	.byte	0x04, 0x28
        /*006e*/ 	.short	(.L_23 - .L_22)


	//   ....[0]....
.L_22:
        /*0070*/ 	.word	0x00002a90


	//   ....[1]....
        /*0074*/ 	.word	0x00002ab0


	//----- nvinfo : EIATTR_EXIT_INSTR_OFFSETS
	.align		4
.L_23:
        /*0078*/ 	.byte	0x04, 0x1c
        /*007a*/ 	.short	(.L_25 - .L_24)


	//   ....[0]....
.L_24:
        /*007c*/ 	.word	0x00002af0


	//   ....[1]....
        /*0080*/ 	.word	0x00002b40


	//----- nvinfo : EIATTR_REQNTID
	.align		4
.L_25:
        /*0084*/ 	.byte	0x04, 0x10
        /*0086*/ 	.short	(.L_27 - .L_26)
.L_26:
        /*0088*/ 	.word	0x00000100
        /*008c*/ 	.word	0x00000001
        /*0090*/ 	.word	0x00000001


	//----- nvinfo : EIATTR_CBANK_PARAM_SIZE
	.align		4
.L_27:
        /*0094*/ 	.byte	0x03, 0x19
        /*0096*/ 	.short	0x0020


	//----- nvinfo : EIATTR_PARAM_CBANK
	.align		4
        /*0098*/ 	.byte	0x04, 0x0a
        /*009a*/ 	.short	(.L_29 - .L_28)
	.align		4
.L_28:
        /*009c*/ 	.word	index@(.nv.constant0.triton_red_fused__native_batch_norm_legit_no_training_linalg_vector_norm_mean_relu_sub_2)
        /*00a0*/ 	.short	0x0210
        /*00a2*/ 	.short	0x0020


	//----- nvinfo : EIATTR_SW_WAR
	.align		4
.L_29:
        /*00a4*/ 	.byte	0x04, 0x36
        /*00a6*/ 	.short	(.L_31 - .L_30)
.L_30:
        /*00a8*/ 	.word	0x00000008
.L_31:


//--------------------- .nv.callgraph             --------------------------
	.section	.nv.callgraph,"",@"SHT_CUDA_CALLGRAPH"
	.align	4
	.sectionentsize	8
	.align		4
        /*0000*/ 	.word	0x00000000
	.align		4
        /*0004*/ 	.word	0xffffffff
	.align		4
        /*0008*/ 	.word	0x00000000
	.align		4
        /*000c*/ 	.word	0xfffffffe
	.align		4
        /*0010*/ 	.word	0x00000000
	.align		4
        /*0014*/ 	.word	0xfffffffd
	.align		4
        /*0018*/ 	.word	0x00000000
	.align		4
        /*001c*/ 	.word	0xfffffffc


//--------------------- .text.triton_red_fused__native_batch_norm_legit_no_training_linalg_vector_norm_mean_relu_sub_2 --------------------------
	.section	.text.triton_red_fused__native_batch_norm_legit_no_training_linalg_vector_norm_mean_relu_sub_2,"ax",@progbits
	.sectionflags	@"SHF_BARRIERS=1"
	.align	128
        .global         triton_red_fused__native_batch_norm_legit_no_training_linalg_vector_norm_mean_relu_sub_2
        .type           triton_red_fused__native_batch_norm_legit_no_training_linalg_vector_norm_mean_relu_sub_2,@function
        .size           triton_red_fused__native_batch_norm_legit_no_training_linalg_vector_norm_mean_relu_sub_2,(.L_x_1 - triton_red_fused__native_batch_norm_legit_no_training_linalg_vector_norm_mean_relu_sub_2)
        .other          triton_red_fused__native_batch_norm_legit_no_training_linalg_vector_norm_mean_relu_sub_2,@"STO_CUDA_ENTRY STV_DEFAULT"
triton_red_fused__native_batch_norm_legit_no_training_linalg_vector_norm_mean_relu_sub_2:
.text.triton_red_fused__native_batch_norm_legit_no_training_linalg_vector_norm_mean_relu_sub_2:
[----:B------:R-:W0:Y:S01]  /*0000*/  LDC R1, c[0x0][0x28] ;  /* 0x00000a00ff017b82 */ /* 0x000e220000000800 */
[----:B------:R-:W1:Y:S07]  /*0010*/  S2R R7, SR_CTAID.X ;  /* 0x0000000000077919 */ /* 0x000e6e0000002500 */
[----:B------:R-:W2:Y:S01]  /*0020*/  LDC.64 R14, c[0x0][0x210] ;  /* 0x00008400ff0e7b82 */ /* 0x000ea20000000a00 */
[----:B------:R-:W-:Y:S01]  /*0030*/  ULDC.64 UR6, c[0x0][0x208] ;  /* 0x0000820000067ab9 */ /* 0x000fe20000000a00 */
[----:B------:R-:W3:Y:S06]  /*0040*/  S2R R2, SR_TID.X ;  /* 0x0000000000027919 */ /* 0x000eec0000002100 */
[----:B------:R-:W4:Y:S01]  /*0050*/  S2UR UR5, SR_CgaCtaId ;  /* 0x00000000000579c3 */ /* 0x000f220000008800 */
[----:B------:R-:W-:-:S07]  /*0060*/  UMOV UR4, 0x400 ;  /* 0x0000040000047882 */ /* 0x000fce0000000000 */
[----:B------:R-:W5:Y:S01]  /*0070*/  LDC.64 R12, c[0x0][0x218] ;  /* 0x00008600ff0c7b82 */ /* 0x000f620000000a00 */
[----:B-1----:R-:W-:-:S04]  /*0080*/  SHF.L.U32 R4, R7, 0x6, RZ ;  /* 0x0000000607047819 */ /* 0x002fc800000006ff */
[----:B---3--:R-:W-:Y:S02]  /*0090*/  LOP3.LUT R0, R4, 0x3f, R2, 0xf8, !PT ;  /* 0x0000003f04007812 */ /* 0x008fe400078ef802 */
[----:B------:R-:W-:Y:S02]  /*00a0*/  SHF.R.U32.HI R5, RZ, 0x6, R2 ;  /* 0x00000006ff057819 */ /* 0x000fe40000011602 */
[----:B------:R-:W-:-:S04]  /*00b0*/  SHF.R.S32.HI R3, RZ, 0x1f, R0 ;  /* 0x0000001fff037819 */ /* 0x000fc80000011400 */
[----:B------:R-:W-:-:S04]  /*00c0*/  LEA.HI R3, R3, R0, RZ, 0xc ;  /* 0x0000000003037211 */ /* 0x000fc800078f60ff */
[----:B------:R-:W-:-:S05]  /*00d0*/  SHF.R.S32.HI R3, RZ, 0xc, R3 ;  /* 0x0000000cff037819 */ /* 0x000fca0000011403 */
[----:B------:R-:W-:Y:S01]  /*00e0*/  IMAD R6, R3, 0xff000, R0 ;  /* 0x000ff00003067824 */ /* 0x000fe200078e0200 */
[----:B------:R-:W-:-:S04]  /*00f0*/  SGXT.U32 R3, R5, 0x2 ;  /* 0x000000020503781a */ /* 0x000fc80000000000 */
[----:B------:R-:W-:-:S05]  /*0100*/  LEA R6, R3, R6, 0xc ;  /* 0x0000000603067211 */ /* 0x000fca00078e60ff */
[----:B--2---:R-:W-:-:S05]  /*0110*/  IMAD.WIDE R8, R6, 0x4, R14 ;  /* 0x0000000406087825 */ /* 0x004fca00078e020e */
[----:B------:R-:W2:Y:S01]  /*0120*/  LDG.E.EF R16, desc[UR6][R8.64] ;  /* 0x0000000608107981 */ /* 0x000ea2000c0e1900 */
[----:B------:R-:W-:Y:S01]  /*0130*/  SHF.L.U32 R5, R2, 0x2, RZ ;  /* 0x0000000202057819 */ /* 0x000fe200000006ff */
[----:B----4-:R-:W-:Y:S01]  /*0140*/  UPRMT UR4, UR5, 0x654, UR4 ;  /* 0x0000065405047896 */ /* 0x010fe20008000004 */
[----:B------:R-:W-:Y:S02]  /*0150*/  IADD3 R11, R6, 0x4000, RZ ;  /* 0x00004000060b7810 */ /* 0x000fe40007ffe0ff */
[----:B------:R-:W-:-:S04]  /*0160*/  LOP3.LUT R10, R5, 0xfc, RZ, 0xc0, !PT ;  /* 0x000000fc050a7812 */ /* 0x000fc800078ec0ff */
[----:B------:R-:W-:Y:S02]  /*0170*/  LOP3.LUT R5, R10, R3, RZ, 0xfc, !PT ;  /* 0x000000030a057212 */ /* 0x000fe400078efcff */
[----:B------:R-:W-:-:S04]  /*0180*/  IADD3 R10, R10, UR4, RZ ;  /* 0x000000040a0a7c10 */ /* 0x000fc8000fffe0ff */
[----:B------:R-:W-:Y:S01]  /*0190*/  LEA R5, R5, R10, 0x2 ;  /* 0x0000000a05057211 */ /* 0x000fe200078e10ff */
[----:B------:R-:W-:Y:S01]  /*01a0*/  BAR.SYNC.DEFER_BLOCKING 0x0 ;  /* 0x0000000000007b1d */ /* 0x000fe20000010000 */
[----:B------:R-:W-:Y:S01]  /*01b0*/  IMAD.WIDE R10, R11, 0x4, R14 ;  /* 0x000000040b0a7825 */ /* 0x000fe200078e020e */
[----:B------:R-:W-:Y:S02]  /*01c0*/  SHF.R.U32.HI R3, RZ, 0x2, R2 ;  /* 0x00000002ff037819 */ /* 0x000fe40000011602 */
[----:B------:R-:W-:Y:S02]  /*01d0*/  SHF.R.S32.HI R7, RZ, 0x19, R7 ;  /* 0x00000019ff077819 */ /* 0x000fe40000011407 */
[----:B------:R-:W-:Y:S01]  /*01e0*/  SGXT.U32 R3, R3, 0x6 ;  /* 0x000000060303781a */ /* 0x000fe20000000000 */
[----:B--2---:R1:W-:Y:S01]  /*01f0*/  STS [R5], R16 ;  /* 0x0000001005007388 */ /* 0x0043e20000000800 */
[----:B------:R-:W-:Y:S06]  /*0200*/  BAR.SYNC.DEFER_BLOCKING 0x0 ;  /* 0x0000000000007b1d */ /* 0x000fec0000010000 */
[----:B------:R2:W3:Y:S01]  /*0210*/  LDG.E.EF R8, desc[UR6][R10.64] ;  /* 0x000000060a087981 */ /* 0x0004e2000c0e1900 */
[----:B------:R-:W-:-:S02]  /*0220*/  SGXT R7, R7, 0x1 ;  /* 0x000000010707781a */ /* 0x000fc40000000200 */
[----:B------:R-:W-:Y:S02]  /*0230*/  LOP3.LUT R4, R4, R3, RZ, 0xfc, !PT ;  /* 0x0000000304047212 */ /* 0x000fe400078efcff */
[C---:B------:R-:W-:Y:S02]  /*0240*/  LOP3.LUT R9, R2.reuse, 0xfc, RZ, 0xc0, !PT ;  /* 0x000000fc02097812 */ /* 0x040fe400078ec0ff */
[----:B------:R-:W-:Y:S02]  /*0250*/  LEA.HI R7, R7, R4, RZ, 0xc ;  /* 0x0000000407077211 */ /* 0x000fe400078f60ff */
[----:B------:R-:W-:Y:S02]  /*0260*/  LOP3.LUT R4, R2, 0x3, RZ, 0xc0, !PT ;  /* 0x0000000302047812 */ /* 0x000fe400078ec0ff */
[----:B------:R-:W-:Y:S02]  /*0270*/  SHF.R.S32.HI R7, RZ, 0xc, R7 ;  /* 0x0000000cff077819 */ /* 0x000fe40000011407 */
[----:B------:R-:W-:-:S02]  /*0280*/  IADD3 R9, R9, UR4, RZ ;  /* 0x0000000409097c10 */ /* 0x000fc4000fffe0ff */
[----:B------:R-:W-:Y:S02]  /*0290*/  LEA R7, R7, R4, 0x8 ;  /* 0x0000000407077211 */ /* 0x000fe400078e40ff */
[----:B------:R-:W-:Y:S02]  /*02a0*/  LOP3.LUT R4, R2, 0xff, RZ, 0xc0, !PT ;  /* 0x000000ff02047812 */ /* 0x000fe400078ec0ff */
[----:B--2---:R-:W-:Y:S01]  /*02b0*/  IADD3 R11, R6, 0x8000, RZ ;  /* 0x00008000060b7810 */ /* 0x004fe20007ffe0ff */
[----:B-----5:R-:W-:Y:S01]  /*02c0*/  IMAD.WIDE R12, R7, 0x4, R12 ;  /* 0x00000004070c7825 */ /* 0x020fe200078e020c */
[----:B------:R-:W-:-:S03]  /*02d0*/  LEA R4, R4, R9, 0x2 ;  /* 0x0000000904047211 */ /* 0x000fc600078e10ff */
[----:B------:R-:W-:Y:S01]  /*02e0*/  IMAD.WIDE R10, R11, 0x4, R14 ;  /* 0x000000040b0a7825 */ /* 0x000fe200078e020e */
[----:B------:R-:W2:Y:S04]  /*02f0*/  LDG.E.EL R25, desc[UR6][R12.64] ;  /* 0x000000060c197981 */ /* 0x000ea8000c2e1900 */
[----:B------:R-:W2:Y:S01]  /*0300*/  LDS R24, [R4] ;  /* 0x0000000004187984 */ /* 0x000ea20000000800 */
[----:B------:R-:W-:Y:S06]  /*0310*/  BAR.SYNC.DEFER_BLOCKING 0x0 ;  /* 0x0000000000007b1d */ /* 0x000fec0000010000 */
[----:B---3--:R3:W-:Y:S02]  /*0320*/  STS [R5], R8 ;  /* 0x0000000805007388 */ /* 0x0087e40000000800 */
[----:B------:R-:W-:Y:S06]  /*0330*/  BAR.SYNC.DEFER_BLOCKING 0x0 ;  /* 0x0000000000007b1d */ /* 0x000fec0000010000 */
[----:B------:R-:W4:Y:S04]  /*0340*/  LDG.E.EF R10, desc[UR6][R10.64] ;  /* 0x000000060a0a7981 */ /* 0x000f28000c0e1900 */
[----:B------:R-:W5:Y:S04]  /*0350*/  LDS R23, [R4] ;  /* 0x0000000004177984 */ /* 0x000f680000000800 */
[----:B------:R-:W5:Y:S01]  /*0360*/  LDG.E.EL R26, desc[UR6][R12.64+0x10] ;  /* 0x000010060c1a7981 */ /* 0x000f62000c2e1900 */
[----:B------:R-:W-:Y:S01]  /*0370*/  BAR.SYNC.DEFER_BLOCKING 0x0 ;  /* 0x0000000000007b1d */ /* 0x000fe20000010000 */
[----:B------:R-:W-:-:S05]  /*0380*/  IADD3 R17, R6, 0xc000, RZ ;  /* 0x0000c00006117810 */ /* 0x000fca0007ffe0ff */
[----:B-1----:R-:W-:Y:S01]  /*0390*/  IMAD.WIDE R16, R17, 0x4, R14 ;  /* 0x0000000411107825 */ /* 0x002fe200078e020e */
[----:B----4-:R1:W-:Y:S01]  /*03a0*/  STS [R5], R10 ;  /* 0x0000000a05007388 */ /* 0x0103e20000000800 */
[----:B------:R-:W-:Y:S06]  /*03b0*/  BAR.SYNC.DEFER_BLOCKING 0x0 ;  /* 0x0000000000007b1d */ /* 0x000fec0000010000 */
[----:B------:R-:W4:Y:S04]  /*03c0*/  LDG.E.EF R16, desc[UR6][R16.64] ;  /* 0x0000000610107981 */ /* 0x000f28000c0e1900 */
[----:B------:R-:W1:Y:S04]  /*03d0*/  LDS R7, [R4] ;  /* 0x0000000004077984 */ /* 0x000e680000000800 */
[----:B---3--:R-:W3:Y:S01]  /*03e0*/  LDG.E.EL R8, desc[UR6][R12.64+0x20] ;  /* 0x000020060c087981 */ /* 0x008ee2000c2e1900 */
[----:B------:R-:W-:Y:S01]  /*03f0*/  BAR.SYNC.DEFER_BLOCKING 0x0 ;  /* 0x0000000000007b1d */ /* 0x000fe20000010000 */
[----:B------:R-:W-:-:S05]  /*0400*/  IADD3 R19, R6, 0x10000, RZ ;  /* 0x0001000006137810 */ /* 0x000fca0007ffe0ff */
[----:B------:R-:W-:Y:S01]  /*0410*/  IMAD.WIDE R18, R19, 0x4, R14 ;  /* 0x0000000413127825 */ /* 0x000fe200078e020e */
[----:B----4-:R4:W-:Y:S01]  /*0420*/  STS [R5], R16 ;  /* 0x0000001005007388 */ /* 0x0109e20000000800 */
[----:B------:R-:W-:Y:S06]  /*0430*/  BAR.SYNC.DEFER_BLOCKING 0x0 ;  /* 0x0000000000007b1d */ /* 0x000fec0000010000 */
[----:B------:R-:W2:Y:S04]  /*0440*/  LDG.E.EF R18, desc[UR6][R18.64] ;  /* 0x0000000612127981 */ /* 0x000ea8000c0e1900 */
[----:B------:R-:W2:Y:S04]  /*0450*/  LDS R9, [R4] ;  /* 0x0000000004097984 */ /* 0x000ea80000000800 */
[----:B-1----:R-:W3:Y:S01]  /*0460*/  LDG.E.EL R10, desc[UR6][R12.64+0x30] ;  /* 0x000030060c0a7981 */ /* 0x002ee2000c2e1900 */
[----:B------:R-:W-:Y:S01]  /*0470*/  BAR.SYNC.DEFER_BLOCKING 0x0 ;  /* 0x0000000000007b1d */ /* 0x000fe20000010000 */
[----:B------:R-:W-:-:S05]  /*0480*/  IADD3 R29, R6, 0x14000, RZ ;  /* 0x00014000061d7810 */ /* 0x000fca0007ffe0ff */
[----:B------:R-:W-:Y:S01]  /*0490*/  IMAD.WIDE R28, R29, 0x4, R14 ;  /* 0x000000041d1c7825 */ /* 0x000fe200078e020e */
[----:B--2---:R1:W-:Y:S01]  /*04a0*/  STS [R5], R18 ;  /* 0x0000001205007388 */ /* 0x0043e20000000800 */
[----:B------:R-:W-:Y:S06]  /*04b0*/  BAR.SYNC.DEFER_BLOCKING 0x0 ;  /* 0x0000000000007b1d */ /* 0x000fec0000010000 */
[----:B------:R-:W2:Y:S04]  /*04c0*/  LDG.E.EF R28, desc[UR6][R28.64] ;  /* 0x000000061c1c7981 */ /* 0x000ea8000c0e1900 */
[----:B------:R-:W1:Y:S04]  /*04d0*/  LDS R11, [R4] ;  /* 0x00000000040b7984 */ /* 0x000e680000000800 */
[----:B------:R-:W3:Y:S01]  /*04e0*/  LDG.E.EL R20, desc[UR6][R12.64+0x40] ;  /* 0x000040060c147981 */ /* 0x000ee2000c2e1900 */
[----:B------:R-:W-:Y:S01]  /*04f0*/  BAR.SYNC.DEFER_BLOCKING 0x0 ;  /* 0x0000000000007b1d */ /* 0x000fe20000010000 */
[----:B------:R-:W-:-:S05]  /*0500*/  IADD3 R17, R6, 0x18000, RZ ;  /* 0x0001800006117810 */ /* 0x000fca0007ffe0ff */
[----:B----4-:R-:W-:Y:S01]  /*0510*/  IMAD.WIDE R16, R17, 0x4, R14 ;  /* 0x0000000411107825 */ /* 0x010fe200078e020e */
[----:B--2---:R2:W-:Y:S01]  /*0520*/  STS [R5], R28 ;  /* 0x0000001c05007388 */ /* 0x0045e20000000800 */
[----:B------:R-:W-:Y:S06]  /*0530*/  BAR.SYNC.DEFER_BLOCKING 0x0 ;  /* 0x0000000000007b1d */ /* 0x000fec0000010000 */
[----:B------:R-:W4:Y:S04]  /*0540*/  LDG.E.EF R29, desc[UR6][R16.64] ;  /* 0x00000006101d7981 */ /* 0x000f28000c0e1900 */
[----:B------:R-:W2:Y:S04]  /*0550*/  LDS R21, [R4] ;  /* 0x0000000004157984 */ /* 0x000ea80000000800 */
[----:B------:R-:W2:Y:S01]  /*0560*/  LDG.E.EL R22, desc[UR6][R12.64+0x50] ;  /* 0x000050060c167981 */ /* 0x000ea2000c2e1900 */
[----:B------:R-:W-:Y:S01]  /*0570*/  BAR.SYNC.DEFER_BLOCKING 0x0 ;  /* 0x0000000000007b1d */ /* 0x000fe20000010000 */
[----:B------:R-:W-:-:S05]  /*0580*/  IADD3 R19, R6, 0x1c000, RZ ;  /* 0x0001c00006137810 */ /* 0x000fca0007ffe0ff */
[----:B-1----:R-:W-:Y:S01]  /*0590*/  IMAD.WIDE R18, R19, 0x4, R14 ;  /* 0x0000000413127825 */ /* 0x002fe200078e020e */
[----:B----4-:R-:W-:Y:S01]  /*05a0*/  STS [R5], R29 ;  /* 0x0000001d05007388 */ /* 0x010fe20000000800 */
[----:B------:R-:W-:Y:S06]  /*05b0*/  BAR.SYNC.DEFER_BLOCKING 0x0 ;  /* 0x0000000000007b1d */ /* 0x000fec0000010000 */
[----:B------:R-:W4:Y:S04]  /*05c0*/  LDG.E.EF R18, desc[UR6][R18.64] ;  /* 0x0000000612127981 */ /* 0x000f28000c0e1900 */
[----:B------:R-:W1:Y:S04]  /*05d0*/  LDS R27, [R4] ;  /* 0x00000000041b7984 */ /* 0x000e680000000800 */
[----:B--2---:R-:W1:Y:S01]  /*05e0*/  LDG.E.EL R28, desc[UR6][R12.64+0x60] ;  /* 0x000060060c1c7981 */ /* 0x004e62000c2e1900 */
[----:B------:R-:W-:Y:S01]  /*05f0*/  BAR.SYNC.DEFER_BLOCKING 0x0 ;  /* 0x0000000000007b1d */ /* 0x000fe20000010000 */
[----:B------:R-:W-:-:S05]  /*0600*/  IADD3 R17, R6, 0x20000, RZ ;  /* 0x0002000006117810 */ /* 0x000fca0007ffe0ff */
[----:B------:R-:W-:Y:S01]  /*0610*/  IMAD.WIDE R16, R17, 0x4, R14 ;  /* 0x0000000411107825 */ /* 0x000fe200078e020e */
[----:B----4-:R2:W-:Y:S01]  /*0620*/  STS [R5], R18 ;  /* 0x0000001205007388 */ /* 0x0105e20000000800 */
[----:B------:R-:W-:Y:S06]  /*0630*/  BAR.SYNC.DEFER_BLOCKING 0x0 ;  /* 0x0000000000007b1d */ /* 0x000fec0000010000 */
[----:B------:R-:W4:Y:S01]  /*0640*/  LDG.E.EF R16, desc[UR6][R16.64] ;  /* 0x0000000610107981 */ /* 0x000f22000c0e1900 */
[----:B------:R-:W-:Y:S01]  /*0650*/  FFMA R25, R25, -0.000244140625, R24 ;  /* 0xb980000019197823 */ /* 0x000fe20000000018 */
[----:B-----5:R-:W-:-:S02]  /*0660*/  FFMA R26, R26, -0.000244140625, R23 ;  /* 0xb98000001a1a7823 */ /* 0x020fc40000000017 */
[----:B------:R-:W5:Y:S04]  /*0670*/  LDS R23, [R4] ;  /* 0x0000000004177984 */ /* 0x000f680000000800 */
[----:B------:R-:W5:Y:S01]  /*0680*/  LDG.E.EL R24, desc[UR6][R12.64+0x70] ;  /* 0x000070060c187981 */ /* 0x000f62000c2e1900 */
[----:B------:R-:W-:Y:S01]  /*0690*/  BAR.SYNC.DEFER_BLOCKING 0x0 ;  /* 0x0000000000007b1d */ /* 0x000fe20000010000 */
[----:B------:R-:W-:-:S05]  /*06a0*/  IADD3 R19, R6, 0x24000, RZ ;  /* 0x0002400006137810 */ /* 0x000fca0007ffe0ff */
[----:B--2---:R-:W-:Y:S01]  /*06b0*/  IMAD.WIDE R18, R19, 0x4, R14 ;  /* 0x0000000413127825 */ /* 0x004fe200078e020e */
[----:B----4-:R2:W-:Y:S01]  /*06c0*/  STS [R5], R16 ;  /* 0x0000001005007388 */ /* 0x0105e20000000800 */
[----:B------:R-:W-:Y:S06]  /*06d0*/  BAR.SYNC.DEFER_BLOCKING 0x0 ;  /* 0x0000000000007b1d */ /* 0x000fec0000010000 */
[----:B------:R-:W4:Y:S01]  /*06e0*/  LDG.E.EF R29, desc[UR6][R18.64] ;  /* 0x00000006121d7981 */ /* 0x000f22000c0e1900 */
[----:B------:R-:W-:Y:S01]  /*06f0*/  FFMA R25, R25, R25, RZ ;  /* 0x0000001919197223 */ /* 0x000fe200000000ff */
[----:B0--3--:R-:W-:-:S02]  /*0700*/  FFMA R8, R8, -0.000244140625, R7 ;  /* 0xb980000008087823 */ /* 0x009fc40000000007 */
[----:B------:R-:W0:Y:S01]  /*0710*/  LDS R7, [R4] ;  /* 0x0000000004077984 */ /* 0x000e220000000800 */
[----:B------:R-:W-:-:S03]  /*0720*/  FFMA R25, R26, R26, R25 ;  /* 0x0000001a1a197223 */ /* 0x000fc60000000019 */
[----:B------:R-:W0:Y:S01]  /*0730*/  LDG.E.EL R26, desc[UR6][R12.64+0x80] ;  /* 0x000080060c1a7981 */ /* 0x000e22000c2e1900 */
[----:B------:R-:W-:Y:S01]  /*0740*/  BAR.SYNC.DEFER_BLOCKING 0x0 ;  /* 0x0000000000007b1d */ /* 0x000fe20000010000 */
[----:B------:R-:W-:-:S05]  /*0750*/  IADD3 R17, R6, 0x28000, RZ ;  /* 0x0002800006117810 */ /* 0x000fca0007ffe0ff */
[----:B--2---:R-:W-:Y:S01]  /*0760*/  IMAD.WIDE R16, R17, 0x4, R14 ;  /* 0x0000000411107825 */ /* 0x004fe200078e020e */
[----:B----4-:R-:W-:Y:S01]  /*0770*/  STS [R5], R29 ;  /* 0x0000001d05007388 */ /* 0x010fe20000000800 */
[----:B------:R-:W-:Y:S06]  /*0780*/  BAR.SYNC.DEFER_BLOCKING 0x0 ;  /* 0x0000000000007b1d */ /* 0x000fec0000010000 */
[----:B------:R-:W2:Y:S04]  /*0790*/  LDG.E.EF R16, desc[UR6][R16.64] ;  /* 0x0000000610107981 */ /* 0x000ea8000c0e1900 */
[----:B------:R-:W3:Y:S04]  /*07a0*/  LDS R18, [R4] ;  /* 0x0000000004127984 */ /* 0x000ee80000000800 */
[----:B------:R-:W3:Y:S01]  /*07b0*/  LDG.E.EL R19, desc[UR6][R12.64+0x90] ;  /* 0x000090060c137981 */ /* 0x000ee2000c2e1900 */
[----:B------:R-:W-:Y:S01]  /*07c0*/  BAR.SYNC.DEFER_BLOCKING 0x0 ;  /* 0x0000000000007b1d */ /* 0x000fe20000010000 */
[----:B------:R-:W-:Y:S01]  /*07d0*/  FFMA R10, R10, -0.000244140625, R9 ;  /* 0xb98000000a0a7823 */ /* 0x000fe20000000009 */
[----:B------:R-:W-:Y:S01]  /*07e0*/  IADD3 R9, R6, 0x2c000, RZ ;  /* 0x0002c00006097810 */ /* 0x000fe20007ffe0ff */
[----:B------:R-:W-:-:S04]  /*07f0*/  FFMA R25, R8, R8, R25 ;  /* 0x0000000808197223 */ /* 0x000fc80000000019 */
[----:B------:R-:W-:Y:S01]  /*0800*/  IMAD.WIDE R8, R9, 0x4, R14 ;  /* 0x0000000409087825 */ /* 0x000fe200078e020e */
[----:B--2---:R-:W-:Y:S01]  /*0810*/  STS [R5], R16 ;  /* 0x0000001005007388 */ /* 0x004fe20000000800 */
[----:B------:R-:W-:Y:S06]  /*0820*/  BAR.SYNC.DEFER_BLOCKING 0x0 ;  /* 0x0000000000007b1d */ /* 0x000fec0000010000 */
[----:B------:R-:W2:Y:S04]  /*0830*/  LDG.E.EF R8, desc[UR6][R8.64] ;  /* 0x0000000608087981 */ /* 0x000ea8000c0e1900 */
[----:B------:R-:W4:Y:S04]  /*0840*/  LDS R16, [R4] ;  /* 0x0000000004107984 */ /* 0x000f280000000800 */
[----:B------:R-:W4:Y:S01]  /*0850*/  LDG.E.EL R17, desc[UR6][R12.64+0xa0] ;  /* 0x0000a0060c117981 */ /* 0x000f22000c2e1900 */
[----:B------:R-:W-:Y:S01]  /*0860*/  BAR.SYNC.DEFER_BLOCKING 0x0 ;  /* 0x0000000000007b1d */ /* 0x000fe20000010000 */
[----:B------:R-:W-:Y:S01]  /*0870*/  FFMA R20, R20, -0.000244140625, R11 ;  /* 0xb980000014147823 */ /* 0x000fe2000000000b */
[----:B------:R-:W-:Y:S01]  /*0880*/  IADD3 R11, R6, 0x30000, RZ ;  /* 0x00030000060b7810 */ /* 0x000fe20007ffe0ff */
[----:B------:R-:W-:-:S04]  /*0890*/  FFMA R25, R10, R10, R25 ;  /* 0x0000000a0a197223 */ /* 0x000fc80000000019 */
[----:B------:R-:W-:Y:S01]  /*08a0*/  IMAD.WIDE R10, R11, 0x4, R14 ;  /* 0x000000040b0a7825 */ /* 0x000fe200078e020e */
[----:B--2---:R2:W-:Y:S01]  /*08b0*/  STS [R5], R8 ;  /* 0x0000000805007388 */ /* 0x0045e20000000800 */
[----:B------:R-:W-:Y:S06]  /*08c0*/  BAR.SYNC.DEFER_BLOCKING 0x0 ;  /* 0x0000000000007b1d */ /* 0x000fec0000010000 */
[----:B------:R-:W3:Y:S01]  /*08d0*/  LDG.E.EF R10, desc[UR6][R10.64] ;  /* 0x000000060a0a7981 */ /* 0x000ee2000c0e1900 */
[----:B------:R-:W-:Y:S01]  /*08e0*/  FFMA R25, R20, R20, R25 ;  /* 0x0000001414197223 */ /* 0x000fe20000000019 */
[----:B------:R-:W-:-:S02]  /*08f0*/  FFMA R22, R22, -0.000244140625, R21 ;  /* 0xb980000016167823 */ /* 0x000fc40000000015 */
[----:B------:R-:W0:Y:S04]  /*0900*/  LDS R20, [R4] ;  /* 0x0000000004147984 */ /* 0x000e280000000800 */
[----:B------:R-:W4:Y:S01]  /*0910*/  LDG.E.EL R21, desc[UR6][R12.64+0xb0] ;  /* 0x0000b0060c157981 */ /* 0x000f22000c2e1900 */
[----:B------:R-:W-:Y:S01]  /*0920*/  BAR.SYNC.DEFER_BLOCKING 0x0 ;  /* 0x0000000000007b1d */ /* 0x000fe20000010000 */
[----:B------:R-:W-:-:S05]  /*0930*/  IADD3 R9, R6, 0x34000, RZ ;  /* 0x0003400006097810 */ /* 0x000fca0007ffe0ff */
[----:B--2---:R-:W-:Y:S01]  /*0940*/  IMAD.WIDE R8, R9, 0x4, R14 ;  /* 0x0000000409087825 */ /* 0x004fe200078e020e */
[----:B---3--:R2:W-:Y:S01]  /*0950*/  STS [R5], R10 ;  /* 0x0000000a05007388 */ /* 0x0085e20000000800 */
[----:B------:R-:W-:Y:S06]  /*0960*/  BAR.SYNC.DEFER_BLOCKING 0x0 ;  /* 0x0000000000007b1d */ /* 0x000fec0000010000 */
[----:B------:R-:W3:Y:S01]  /*0970*/  LDG.E.EF R8, desc[UR6][R8.64] ;  /* 0x0000000608087981 */ /* 0x000ee2000c0e1900 */
[----:B------:R-:W-:-:S03]  /*0980*/  FFMA R29, R22, R22, R25 ;  /* 0x00000016161d7223 */ /* 0x000fc60000000019 */
        /* <DEDUP_REMOVED lines=8> */
[----:B-1----:R-:W-:-:S04]  /*0a10*/  FFMA R28, R28, -0.000244140625, R27 ;  /* 0xb98000001c1c7823 */ /* 0x002fc8000000001b */
[----:B------:R-:W-:Y:S01]  /*0a20*/  FFMA R29, R28, R28, R29 ;  /* 0x0000001c1c1d7223 */ /* 0x000fe2000000001d */
[----:B-----5:R-:W-:Y:S02]  /*0a30*/  FFMA R28, R24, -0.000244140625, R23 ;  /* 0xb9800000181c7823 */ /* 0x020fe40000000017 */
[----:B------:R-:W1:Y:S04]  /*0a40*/  LDS R24, [R4] ;  /* 0x0000000004187984 */ /* 0x000e680000000800 */
[----:B------:R-:W1:Y:S01]  /*0a50*/  LDG.E.EL R23, desc[UR6][R12.64+0xd0] ;  /* 0x0000d0060c177981 */ /* 0x000e62000c2e1900 */
[----:B------:R-:W-:Y:S01]  /*0a60*/  BAR.SYNC.DEFER_BLOCKING 0x0 ;  /* 0x0000000000007b1d */ /* 0x000fe20000010000 */
[----:B------:R-:W-:-:S05]  /*0a70*/  IADD3 R9, R6, 0x3c000, RZ ;  /* 0x0003c00006097810 */ /* 0x000fca0007ffe0ff */
[----:B--2---:R-:W-:Y:S01]  /*0a80*/  IMAD.WIDE R8, R9, 0x4, R14 ;  /* 0x0000000409087825 */ /* 0x004fe200078e020e */
[----:B---3--:R2:W-:Y:S01]  /*0a90*/  STS [R5], R10 ;  /* 0x0000000a05007388 */ /* 0x0085e20000000800 */
[----:B------:R-:W-:Y:S06]  /*0aa0*/  BAR.SYNC.DEFER_BLOCKING 0x0 ;  /* 0x0000000000007b1d */ /* 0x000fec0000010000 */
[----:B------:R-:W3:Y:S01]  /*0ab0*/  LDG.E.EF R8, desc[UR6][R8.64] ;  /* 0x0000000608087981 */ /* 0x000ee2000c0e1900 */
[----:B------:R-:W-:Y:S01]  /*0ac0*/  FFMA R29, R28, R28, R29 ;  /* 0x0000001c1c1d7223 */ /* 0x000fe2000000001d */
[----:B0-----:R-:W-:-:S02]  /*0ad0*/  FFMA R28, R26, -0.000244140625, R7 ;  /* 0xb98000001a1c7823 */ /* 0x001fc40000000007 */
[----:B------:R-:W0:Y:S04]  /*0ae0*/  LDS R26, [R4] ;  /* 0x00000000041a7984 */ /* 0x000e280000000800 */
[----:B------:R-:W0:Y:S01]  /*0af0*/  LDG.E.EL R7, desc[UR6][R12.64+0xe0] ;  /* 0x0000e0060c077981 */ /* 0x000e22000c2e1900 */
[----:B------:R-:W-:Y:S01]  /*0b00*/  BAR.SYNC.DEFER_BLOCKING 0x0 ;  /* 0x0000000000007b1d */ /* 0x000fe20000010000 */
[----:B------:R-:W-:-:S05]  /*0b10*/  IADD3 R11, R6, 0x40000, RZ ;  /* 0x00040000060b7810 */ /* 0x000fca0007ffe0ff */
[----:B--2---:R-:W-:Y:S01]  /*0b20*/  IMAD.WIDE R10, R11, 0x4, R14 ;  /* 0x000000040b0a7825 */ /* 0x004fe200078e020e */
[----:B---3--:R2:W-:Y:S01]  /*0b30*/  STS [R5], R8 ;  /* 0x0000000805007388 */ /* 0x0085e20000000800 */
[----:B------:R-:W-:Y:S06]  /*0b40*/  BAR.SYNC.DEFER_BLOCKING 0x0 ;  /* 0x0000000000007b1d */ /* 0x000fec0000010000 */
[----:B------:R-:W3:Y:S01]  /*0b50*/  LDG.E.EF R10, desc[UR6][R10.64] ;  /* 0x000000060a0a7981 */ /* 0x000ee2000c0e1900 */
[----:B------:R-:W-:Y:S01]  /*0b60*/  FFMA R29, R28, R28, R29 ;  /* 0x0000001c1c1d7223 */ /* 0x000fe2000000001d */
[----:B------:R-:W-:-:S02]  /*0b70*/  FFMA R28, R19, -0.000244140625, R18 ;  /* 0xb9800000131c7823 */ /* 0x000fc40000000012 */
[----:B------:R-:W5:Y:S04]  /*0b80*/  LDS R18, [R4] ;  /* 0x0000000004127984 */ /* 0x000f680000000800 */
[----:B------:R-:W5:Y:S01]  /*0b90*/  LDG.E.EL R19, desc[UR6][R12.64+0xf0] ;  /* 0x0000f0060c137981 */ /* 0x000f62000c2e1900 */
[----:B------:R-:W-:Y:S01]  /*0ba0*/  BAR.SYNC.DEFER_BLOCKING 0x0 ;  /* 0x0000000000007b1d */ /* 0x000fe20000010000 */
[----:B------:R-:W-:-:S05]  /*0bb0*/  IADD3 R9, R6, 0x44000, RZ ;  /* 0x0004400006097810 */ /* 0x000fca0007ffe0ff */
[----:B--2---:R-:W-:Y:S01]  /*0bc0*/  IMAD.WIDE R8, R9, 0x4, R14 ;  /* 0x0000000409087825 */ /* 0x004fe200078e020e */
[----:B---3--:R2:W-:Y:S01]  /*0bd0*/  STS [R5], R10 ;  /* 0x0000000a05007388 */ /* 0x0085e20000000800 */
[----:B------:R-:W-:Y:S06]  /*0be0*/  BAR.SYNC.DEFER_BLOCKING 0x0 ;  /* 0x0000000000007b1d */ /* 0x000fec0000010000 */
[----:B------:R-:W3:Y:S01]  /*0bf0*/  LDG.E.EF R8, desc[UR6][R8.64] ;  /* 0x0000000608087981 */ /* 0x000ee2000c0e1900 */
[----:B------:R-:W-:Y:S01]  /*0c00*/  FFMA R29, R28, R28, R29 ;  /* 0x0000001c1c1d7223 */ /* 0x000fe2000000001d */
[----:B----4-:R-:W-:-:S02]  /*0c10*/  FFMA R28, R17, -0.000244140625, R16 ;  /* 0xb9800000111c7823 */ /* 0x010fc40000000010 */
[----:B------:R-:W4:Y:S04]  /*0c20*/  LDS R16, [R4] ;  /* 0x0000000004107984 */ /* 0x000f280000000800 */
[----:B------:R-:W4:Y:S01]  /*0c30*/  LDG.E.EL R17, desc[UR6][R12.64+0x100] ;  /* 0x000100060c117981 */ /* 0x000f22000c2e1900 */
        /* <DEDUP_REMOVED lines=27> */
[----:B-1----:R-:W-:-:S02]  /*0df0*/  FFMA R28, R23, -0.000244140625, R24 ;  /* 0xb9800000171c7823 */ /* 0x002fc40000000018 */
        /* <DEDUP_REMOVED lines=19> */
[----:B-----5:R-:W-:-:S02]  /*0f30*/  FFMA R28, R19, -0.000244140625, R18 ;  /* 0xb9800000131c7823 */ /* 0x020fc40000000012 */
        /* <DEDUP_REMOVED lines=395> */
[----:B---3--:R-:W-:Y:S01]  /*27f0*/  STS [R5], R8 ;  /* 0x0000000805007388 */ /* 0x008fe20000000800 */
[----:B------:R-:W-:Y:S06]  /*2800*/  BAR.SYNC.DEFER_BLOCKING 0x0 ;  /* 0x0000000000007b1d */ /* 0x000fec0000010000 */
[----:B------:R-:W2:Y:S01]  /*2810*/  LDG.E.EF R10, desc[UR6][R10.64] ;  /* 0x000000060a0a7981 */ /* 0x000ea2000c0e1900 */
[----:B------:R-:W-:-:S03]  /*2820*/  IADD3 R9, R6, 0xfc000, RZ ;  /* 0x000fc00006097810 */ /* 0x000fc60007ffe0ff */
[----:B------:R-:W3:Y:S02]  /*2830*/  LDS R6, [R4] ;  /* 0x0000000004067984 */ /* 0x000ee40000000800 */
[----:B------:R-:W-:Y:S02]  /*2840*/  IMAD.WIDE R14, R9, 0x4, R14 ;  /* 0x00000004090e7825 */ /* 0x000fe400078e020e */
[----:B------:R-:W3:Y:S01]  /*2850*/  LDG.E.EL R9, desc[UR6][R12.64+0x3d0] ;  /* 0x0003d0060c097981 */ /* 0x000ee2000c2e1900 */
[----:B------:R-:W-:Y:S06]  /*2860*/  BAR.SYNC.DEFER_BLOCKING 0x0 ;  /* 0x0000000000007b1d */ /* 0x000fec0000010000 */
[----:B--2---:R-:W-:Y:S02]  /*2870*/  STS [R5], R10 ;  /* 0x0000000a05007388 */ /* 0x004fe40000000800 */
[----:B------:R-:W-:Y:S06]  /*2880*/  BAR.SYNC.DEFER_BLOCKING 0x0 ;  /* 0x0000000000007b1d */ /* 0x000fec0000010000 */
[----:B------:R-:W2:Y:S04]  /*2890*/  LDG.E.EF R14, desc[UR6][R14.64] ;  /* 0x000000060e0e7981 */ /* 0x000ea8000c0e1900 */
[----:B------:R-:W3:Y:S04]  /*28a0*/  LDG.E.EL R11, desc[UR6][R12.64+0x3e0] ;  /* 0x0003e0060c0b7981 */ /* 0x000ee8000c2e1900 */
[----:B------:R-:W0:Y:S01]  /*28b0*/  LDS R8, [R4] ;  /* 0x0000000004087984 */ /* 0x000e220000000800 */
[----:B------:R-:W-:Y:S01]  /*28c0*/  BAR.SYNC.DEFER_BLOCKING 0x0 ;  /* 0x0000000000007b1d */ /* 0x000fe20000010000 */
[----:B------:R-:W-:Y:S01]  /*28d0*/  FFMA R27, R28, R28, R27 ;  /* 0x0000001c1c1b7223 */ /* 0x000fe2000000001b */
[----:B-1----:R-:W-:-:S04]  /*28e0*/  FFMA R28, R24, -0.000244140625, R23 ;  /* 0xb9800000181c7823 */ /* 0x002fc80000000017 */
[----:B--2---:R-:W-:Y:S02]  /*28f0*/  STS [R5], R14 ;  /* 0x0000000e05007388 */ /* 0x004fe40000000800 */
[----:B------:R-:W-:Y:S06]  /*2900*/  BAR.SYNC.DEFER_BLOCKING 0x0 ;  /* 0x0000000000007b1d */ /* 0x000fec0000010000 */
[----:B------:R-:W2:Y:S04]  /*2910*/  LDG.E.EL R23, desc[UR6][R12.64+0x3f0] ;  /* 0x0003f0060c177981 */ /* 0x000ea8000c2e1900 */
[----:B------:R-:W2:Y:S01]  /*2920*/  LDS R24, [R4] ;  /* 0x0000000004187984 */ /* 0x000ea20000000800 */
[----:B------:R-:W-:Y:S01]  /*2930*/  FFMA R27, R28, R28, R27 ;  /* 0x0000001c1c1b7223 */ /* 0x000fe2000000001b */
[----:B0-----:R-:W-:Y:S01]  /*2940*/  FFMA R26, R26, -0.000244140625, R7 ;  /* 0xb98000001a1a7823 */ /* 0x001fe20000000007 */
[----:B-----5:R-:W-:-:S03]  /*2950*/  FFMA R18, R19, -0.000244140625, R18 ;  /* 0xb980000013127823 */ /* 0x020fc60000000012 */
[----:B------:R-:W-:Y:S01]  /*2960*/  FFMA R27, R26, R26, R27 ;  /* 0x0000001a1a1b7223 */ /* 0x000fe2000000001b */
[----:B----4-:R-:W-:-:S03]  /*2970*/  FFMA R16, R17, -0.000244140625, R16 ;  /* 0xb980000011107823 */ /* 0x010fc60000000010 */
[----:B------:R-:W-:Y:S01]  /*2980*/  FFMA R27, R18, R18, R27 ;  /* 0x00000012121b7223 */ /* 0x000fe2000000001b */
[----:B------:R-:W-:-:S03]  /*2990*/  FFMA R20, R21, -0.000244140625, R20 ;  /* 0xb980000015147823 */ /* 0x000fc60000000014 */
[----:B------:R-:W-:Y:S01]  /*29a0*/  FFMA R27, R16, R16, R27 ;  /* 0x00000010101b7223 */ /* 0x000fe2000000001b */
[----:B------:R-:W-:-:S03]  /*29b0*/  FFMA R22, R25, -0.000244140625, R22 ;  /* 0xb980000019167823 */ /* 0x000fc60000000016 */
[----:B------:R-:W-:Y:S01]  /*29c0*/  FFMA R27, R20, R20, R27 ;  /* 0x00000014141b7223 */ /* 0x000fe2000000001b */
[----:B---3--:R-:W-:-:S03]  /*29d0*/  FFMA R6, R9, -0.000244140625, R6 ;  /* 0xb980000009067823 */ /* 0x008fc60000000006 */
[----:B------:R-:W-:Y:S01]  /*29e0*/  FFMA R27, R22, R22, R27 ;  /* 0x00000016161b7223 */ /* 0x000fe2000000001b */
[----:B------:R-:W-:-:S03]  /*29f0*/  FFMA R8, R11, -0.000244140625, R8 ;  /* 0xb98000000b087823 */ /* 0x000fc60000000008 */
[----:B------:R-:W-:-:S04]  /*2a00*/  FFMA R27, R6, R6, R27 ;  /* 0x00000006061b7223 */ /* 0x000fc8000000001b */
[----:B------:R-:W-:Y:S01]  /*2a10*/  FFMA R8, R8, R8, R27 ;  /* 0x0000000808087223 */ /* 0x000fe2000000001b */
[----:B------:R-:W-:Y:S01]  /*2a20*/  LEA R6, R3, UR4, 0x2 ;  /* 0x0000000403067c11 */ /* 0x000fe2000f8e10ff */
[----:B------:R-:W-:Y:S01]  /*2a30*/  BAR.SYNC.DEFER_BLOCKING 0x0 ;  /* 0x0000000000007b1d */ /* 0x000fe20000010000 */
[C---:B------:R-:W-:Y:S02]  /*2a40*/  LOP3.LUT P0, RZ, R2.reuse, 0xc0, RZ, 0xc0, !PT ;  /* 0x000000c002ff7812 */ /* 0x040fe4000780c0ff */
[----:B------:R-:W-:-:S04]  /*2a50*/  LOP3.LUT R2, R2, 0x3f, RZ, 0xc0, !PT ;  /* 0x0000003f02027812 */ /* 0x000fc800078ec0ff */
[----:B------:R-:W-:Y:S01]  /*2a60*/  LEA R7, R2, UR4, 0x2 ;  /* 0x0000000402077c11 */ /* 0x000fe2000f8e10ff */
[----:B--2---:R-:W-:-:S04]  /*2a70*/  FFMA R23, R23, -0.000244140625, R24 ;  /* 0xb980000017177823 */ /* 0x004fc80000000018 */
[----:B------:R-:W-:-:S05]  /*2a80*/  FFMA R23, R23, R23, R8 ;  /* 0x0000001717177223 */ /* 0x000fca0000000008 */
[----:B------:R-:W0:Y:S02]  /*2a90*/  SHFL.BFLY PT, R4, R23, 0x2, 0x1f ;  /* 0x0c401f0017047f89 */ /* 0x000e2400000e0000 */
[----:B0-----:R-:W-:-:S05]  /*2aa0*/  FADD R4, R23, R4 ;  /* 0x0000000417047221 */ /* 0x001fca0000000000 */
[----:B------:R-:W0:Y:S02]  /*2ab0*/  SHFL.BFLY PT, R5, R4, 0x1, 0x1f ;  /* 0x0c201f0004057f89 */ /* 0x000e2400000e0000 */
[----:B0-----:R-:W-:-:S05]  /*2ac0*/  FADD R5, R4, R5 ;  /* 0x0000000504057221 */ /* 0x001fca0000000000 */
[----:B------:R0:W-:Y:S01]  /*2ad0*/  STS [R6], R5 ;  /* 0x0000000506007388 */ /* 0x0001e20000000800 */
[----:B------:R-:W-:Y:S06]  /*2ae0*/  BAR.SYNC.DEFER_BLOCKING 0x0 ;  /* 0x0000000000007b1d */ /* 0x000fec0000010000 */
[----:B0-----:R-:W-:Y:S05]  /*2af0*/  @P0 EXIT ;  /* 0x000000000000094d */ /* 0x001fea0003800000 */
[----:B------:R-:W0:Y:S01]  /*2b00*/  LDS R7, [R7] ;  /* 0x0000000007077984 */ /* 0x000e220000000800 */
[----:B------:R-:W1:Y:S02]  /*2b10*/  LDC.64 R2, c[0x0][0x220] ;  /* 0x00008800ff027b82 */ /* 0x000e640000000a00 */
[----:B-1----:R-:W-:-:S05]  /*2b20*/  IMAD.WIDE R2, R0, 0x4, R2 ;  /* 0x0000000400027825 */ /* 0x002fca00078e0202 */
[----:B0-----:R-:W-:Y:S01]  /*2b30*/  STG.E desc[UR6][R2.64], R7 ;  /* 0x0000000702007986 */ /* 0x001fe2000c101906 */
[----:B------:R-:W-:Y:S05]  /*2b40*/  EXIT ;  /* 0x000000000000794d */ /* 0x000fea0003800000 */
.L_x_0:
[----:B------:R-:W-:-:S00]  /*2b50*/  BRA `(.L_x_0) ;  /* 0xfffffffc00fc7947 */ /* 0x000fc0000383ffff */
[----:B------:R-:W-:-:S00]  /*2b60*/  NOP ;  /* 0x0000000000007918 */ /* 0x000fc00000000000 */
        /* <DEDUP_REMOVED lines=9> */
.L_x_1:


//--------------------- .nv.shared.triton_red_fused__native_batch_norm_legit_no_training_linalg_vector_norm_mean_relu_sub_2 --------------------------
	.section	.nv.shared.triton_red_fused__native_batch_norm_legit_no_training_linalg_vector_norm_mean_relu_sub_2,"aw",@nobits
	.sectionflags	@""
	.align	16
	.zero		1024


//--------------------- .nv.constant0.triton_red_fused__native_batch_norm_legit_no_training_linalg_vector_norm_mean_relu_sub_2 --------------------------
	.section	.nv.constant0.triton_red_fused__native_batch_norm_legit_no_training_linalg_vector_norm_mean_relu_sub_2,"a",@progbits
	.sectionflags	@""
	.align	4
.nv.constant0.triton_red_fused__native_batch_norm_legit_no_training_linalg_vector_norm_mean_relu_sub_2:
	.zero		560
